//
// Generated by NVIDIA NVVM Compiler
//
// Compiler Build ID: CL-36424714
// Cuda compilation tools, release 13.0, V13.0.88
// Based on NVVM 20.0.0
//

.version 9.0
.target sm_100
.address_size 64

	// .globl	_Z6vecaddPfS_S_i
.extern .func  (.param .b32 func_retval0) vprintf
(
	.param .b64 vprintf_param_0,
	.param .b64 vprintf_param_1
)
;
.global .align 1 .b8 $str[10] = {105, 110, 100, 101, 120, 32, 37, 100, 10};

.visible .entry _Z6vecaddPfS_S_i(
	.param .u64 .ptr .align 1 _Z6vecaddPfS_S_i_param_0,
	.param .u64 .ptr .align 1 _Z6vecaddPfS_S_i_param_1,
	.param .u64 .ptr .align 1 _Z6vecaddPfS_S_i_param_2,
	.param .u32 _Z6vecaddPfS_S_i_param_3
)
{
	.local .align 8 .b8 	__local_depot0[8];
	.reg .b64 	%SP;
	.reg .b64 	%SPL;
	.reg .pred 	%p<2>;
	.reg .b32 	%r<8>;
	.reg .b32 	%f<4>;
	.reg .b64 	%rd<15>;

	mov.u64 	%SPL, __local_depot0;
	cvta.local.u64 	%SP, %SPL;
	ld.param.u64 	%rd1, [_Z6vecaddPfS_S_i_param_0];
	ld.param.u64 	%rd2, [_Z6vecaddPfS_S_i_param_1];
	ld.param.u64 	%rd3, [_Z6vecaddPfS_S_i_param_2];
	ld.param.u32 	%r2, [_Z6vecaddPfS_S_i_param_3];
	add.u64 	%rd4, %SP, 0;
	add.u64 	%rd5, %SPL, 0;
	mov.u32 	%r3, %ntid.x;
	mov.u32 	%r4, %ctaid.x;
	mov.u32 	%r5, %tid.x;
	mad.lo.s32 	%r1, %r3, %r4, %r5;
	st.local.u32 	[%rd5], %r1;
	mov.u64 	%rd6, $str;
	cvta.global.u64 	%rd7, %rd6;
	{ // callseq 0, 0
	.param .b64 param0;
	st.param.b64 	[param0], %rd7;
	.param .b64 param1;
	st.param.b64 	[param1], %rd4;
	.param .b32 retval0;
	call.uni (retval0), 
	vprintf, 
	(
	param0, 
	param1
	);
	ld.param.b32 	%r6, [retval0];
	} // callseq 0
	setp.ge.s32 	%p1, %r1, %r2;
	@%p1 bra 	$L__BB0_2;
	cvta.to.global.u64 	%rd8, %rd1;
	cvta.to.global.u64 	%rd9, %rd2;
	cvta.to.global.u64 	%rd10, %rd3;
	mul.wide.s32 	%rd11, %r1, 4;
	add.s64 	%rd12, %rd8, %rd11;
	ld.global.f32 	%f1, [%rd12];
	add.s64 	%rd13, %rd9, %rd11;
	ld.global.f32 	%f2, [%rd13];
	add.f32 	%f3, %f1, %f2;
	add.s64 	%rd14, %rd10, %rd11;
	st.global.f32 	[%rd14], %f3;
$L__BB0_2:
	ret;

}


// ===== COMPILED SASS (sm_100) =====

	.target	sm_100

	.elftype	@"ET_EXEC"


//--------------------- .note.nv.tkinfo           --------------------------
	.section	.note.nv.tkinfo,"",@"SHT_NOTE"
	.sectionflags	@"SHF_NOTE_NV_TKINFO"
	.tkinfo
        /*0018*/ 	.word	0x00000002
        /*0030*/ 	.string	""
        /*0030*/ 	.string	"ptxas"
        /*0030*/ 	.string	"Cuda compilation tools, release 13.0, V13.0.88"
        /*0030*/ 	.string	"Build cuda_13.0.r13.0/compiler.36424714_0"
        /*0030*/ 	.string	"-arch sm_100 -m 64 "



//--------------------- .note.nv.cuinfo           --------------------------
	.section	.note.nv.cuinfo,"",@"SHT_NOTE"
	.sectionflags	@"SHF_NOTE_NV_CUINFO"
        /*0018*/ 	.short	0x0002
        /*001a*/ 	.short	0x0064
        /*001c*/ 	.short	0x0082
	.zero		2


//--------------------- .nv.info                  --------------------------
	.section	.nv.info,"",@"SHT_CUDA_INFO"
	.align	4


	//----- nvinfo : EIATTR_REGCOUNT
	.align		4
        /*0000*/ 	.byte	0x04, 0x2f
        /*0002*/ 	.short	(.L_2 - .L_1)
	.align		4
.L_1:
        /*0004*/ 	.word	index@(_Z6vecaddPfS_S_i)
        /*0008*/ 	.word	0x00000018


	//----- nvinfo : EIATTR_FRAME_SIZE
	.align		4
.L_2:
        /*000c*/ 	.byte	0x04, 0x11
        /*000e*/ 	.short	(.L_4 - .L_3)
	.align		4
.L_3:
        /*0010*/ 	.word	index@(_Z6vecaddPfS_S_i)
        /*0014*/ 	.word	0x00000008


	//----- nvinfo : EIATTR_MIN_STACK_SIZE
	.align		4
.L_4:
        /*0018*/ 	.byte	0x04, 0x12
        /*001a*/ 	.short	(.L_6 - .L_5)
	.align		4
.L_5:
        /*001c*/ 	.word	index@(_Z6vecaddPfS_S_i)
        /*0020*/ 	.word	0x00000008
.L_6:


//--------------------- .nv.compat                --------------------------
	.section	.nv.compat,"",@"SHT_CUDA_COMPAT_INFO"
	.align	4
        /*0000*/ 	.byte	0x02, 0x09, 0x00, 0x00, 0x02, 0x02, 0x01, 0x00, 0x02, 0x05, 0x05, 0x00, 0x03, 0x07, 0x01, 0x01
        /*0010*/ 	.byte	0x02, 0x03, 0x00, 0x00, 0x02, 0x06, 0x01, 0x00, 0x04, 0x0b, 0x08, 0x00, 0x09, 0x00, 0x00, 0x00
        /*0020*/ 	.byte	0x00, 0x00, 0x00, 0x00


//--------------------- .nv.info._Z6vecaddPfS_S_i --------------------------
	.section	.nv.info._Z6vecaddPfS_S_i,"",@"SHT_CUDA_INFO"
	.sectionflags	@""
	.align	4


	//----- nvinfo : EIATTR_CUDA_API_VERSION
	.align		4
        /*0000*/ 	.byte	0x04, 0x37
        /*0002*/ 	.short	(.L_8 - .L_7)
.L_7:
        /*0004*/ 	.word	0x00000082


	//----- nvinfo : EIATTR_KPARAM_INFO
	.align		4
.L_8:
        /*0008*/ 	.byte	0x04, 0x17
        /*000a*/ 	.short	(.L_10 - .L_9)
.L_9:
        /*000c*/ 	.word	0x00000000
        /*0010*/ 	.short	0x0003
        /*0012*/ 	.short	0x0018
        /*0014*/ 	.byte	0x00, 0xf0, 0x11, 0x00


	//----- nvinfo : EIATTR_KPARAM_INFO
	.align		4
.L_10:
        /*0018*/ 	.byte	0x04, 0x17
        /*001a*/ 	.short	(.L_12 - .L_11)
.L_11:
        /*001c*/ 	.word	0x00000000
        /*0020*/ 	.short	0x0002
        /*0022*/ 	.short	0x0010
        /*0024*/ 	.byte	0x00, 0xf5, 0x21, 0x00


	//----- nvinfo : EIATTR_KPARAM_INFO
	.align		4
.L_12:
        /*0028*/ 	.byte	0x04, 0x17
        /*002a*/ 	.short	(.L_14 - .L_13)
.L_13:
        /*002c*/ 	.word	0x00000000
        /*0030*/ 	.short	0x0001
        /*0032*/ 	.short	0x0008
        /*0034*/ 	.byte	0x00, 0xf5, 0x21, 0x00


	//----- nvinfo : EIATTR_KPARAM_INFO
	.align		4
.L_14:
        /*0038*/ 	.byte	0x04, 0x17
        /*003a*/ 	.short	(.L_16 - .L_15)
.L_15:
        /*003c*/ 	.word	0x00000000
        /*0040*/ 	.short	0x0000
        /*0042*/ 	.short	0x0000
        /*0044*/ 	.byte	0x00, 0xf5, 0x21, 0x00


	//----- nvinfo : EIATTR_SPARSE_MMA_MASK
	.align		4
.L_16:
        /*0048*/ 	.byte	0x03, 0x50
        /*004a*/ 	.short	0x0000


	//----- nvinfo : EIATTR_MAXREG_COUNT
	.align		4
        /*004c*/ 	.byte	0x03, 0x1b
        /*004e*/ 	.short	0x00ff


	//----- nvinfo : EIATTR_EXTERNS
	.align		4
        /*0050*/ 	.byte	0x04, 0x0f
        /*0052*/ 	.short	(.L_18 - .L_17)


	//   ....[0]....
	.align		4
.L_17:
        /*0054*/ 	.word	index@(vprintf)


	//----- nvinfo : EIATTR_MERCURY_ISA_VERSION
	.align		4
.L_18:
        /*0058*/ 	.byte	0x03, 0x5f
        /*005a*/ 	.short	0x0101


	//----- nvinfo : EIATTR_VRC_CTA_INIT_COUNT
	.align		4
        /*005c*/ 	.byte	0x02, 0x4a
	.zero		1
	.zero		1


	//----- nvinfo : EIATTR_SYSCALL_OFFSETS
	.align		4
        /*0060*/ 	.byte	0x04, 0x46
        /*0062*/ 	.short	(.L_20 - .L_19)


	//   ....[0]....
.L_19:
        /*0064*/ 	.word	0x00000110


	//----- nvinfo : EIATTR_EXIT_INSTR_OFFSETS
	.align		4
.L_20:
        /*0068*/ 	.byte	0x04, 0x1c
        /*006a*/ 	.short	(.L_22 - .L_21)


	//   ....[0]....
.L_21:
        /*006c*/ 	.word	0x00000140


	//   ....[1]....
        /*0070*/ 	.word	0x00000200


	//----- nvinfo : EIATTR_CRS_STACK_SIZE
	.align		4
.L_22:
        /*0074*/ 	.byte	0x04, 0x1e
        /*0076*/ 	.short	(.L_24 - .L_23)
.L_23:
        /*0078*/ 	.word	0x00000000


	//----- nvinfo : EIATTR_CBANK_PARAM_SIZE
	.align		4
.L_24:
        /*007c*/ 	.byte	0x03, 0x19
        /*007e*/ 	.short	0x001c


	//----- nvinfo : EIATTR_PARAM_CBANK
	.align		4
        /*0080*/ 	.byte	0x04, 0x0a
        /*0082*/ 	.short	(.L_26 - .L_25)
	.align		4
.L_25:
        /*0084*/ 	.word	index@(.nv.constant0._Z6vecaddPfS_S_i)
        /*0088*/ 	.short	0x0380
        /*008a*/ 	.short	0x001c


	//----- nvinfo : EIATTR_SW_WAR
	.align		4
.L_26:
        /*008c*/ 	.byte	0x04, 0x36
        /*008e*/ 	.short	(.L_28 - .L_27)
.L_27:
        /*0090*/ 	.word	0x00000008
.L_28:


//--------------------- .nv.callgraph             --------------------------
	.section	.nv.callgraph,"",@"SHT_CUDA_CALLGRAPH"
	.align	4
	.sectionentsize	8
	.align		4
        /*0000*/ 	.word	0x00000000
	.align		4
        /*0004*/ 	.word	0xffffffff
	.align		4
        /*0008*/ 	.word	index@(_Z6vecaddPfS_S_i)
	.align		4
        /*000c*/ 	.word	index@(vprintf)
	.align		4
        /*0010*/ 	.word	0x00000000
	.align		4
        /*0014*/ 	.word	0xfffffffe
	.align		4
        /*0018*/ 	.word	0x00000000
	.align		4
        /*001c*/ 	.word	0xfffffffd
	.align		4
        /*0020*/ 	.word	0x00000000
	.align		4
        /*0024*/ 	.word	0xfffffffc


//--------------------- .nv.constant4             --------------------------
	.section	.nv.constant4,"a",@progbits
	.align	8
	.align		8
.nv.constant4:
        /*0000*/ 	.dword	vprintf
	.align		8
        /*0008*/ 	.dword	$str


//--------------------- .text._Z6vecaddPfS_S_i    --------------------------
	.section	.text._Z6vecaddPfS_S_i,"ax",@progbits
	.align	128
        .global         _Z6vecaddPfS_S_i
        .type           _Z6vecaddPfS_S_i,@function
        .size           _Z6vecaddPfS_S_i,(.L_x_2 - _Z6vecaddPfS_S_i)
        .other          _Z6vecaddPfS_S_i,@"STO_CUDA_ENTRY STV_DEFAULT"
_Z6vecaddPfS_S_i:
.text._Z6vecaddPfS_S_i:
[----:B------:R-:W0:Y:S01]  /*0000*/  LDC R1, c[0x0][0x37c] ;  /* 0x0000df00ff017b82 */ /* 0x000e220000000800 */
[----:B------:R-:W1:Y:S01]  /*0010*/  S2R R2, SR_CTAID.X ;  /* 0x0000000000027919 */ /* 0x000e620000002500 */
[----:B------:R-:W2:Y:S01]  /*0020*/  LDCU UR5, c[0x0][0x2fc] ;  /* 0x00005f80ff0577ac */ /* 0x000ea20008000800 */
[----:B0-----:R-:W-:Y:S01]  /*0030*/  IADD3 R1, PT, PT, R1, -0x8, RZ ;  /* 0xfffffff801017810 */ /* 0x001fe20007ffe0ff */
[----:B------:R-:W1:Y:S01]  /*0040*/  S2R R3, SR_TID.X ;  /* 0x0000000000037919 */ /* 0x000e620000002100 */
[----:B------:R-:W1:Y:S01]  /*0050*/  LDCU UR6, c[0x0][0x360] ;  /* 0x00006c00ff0677ac */ /* 0x000e620008000800 */
[----:B------:R-:W-:Y:S01]  /*0060*/  MOV R0, 0x0 ;  /* 0x0000000000007802 */ /* 0x000fe20000000f00 */
[----:B------:R-:W0:Y:S03]  /*0070*/  LDCU UR4, c[0x0][0x2f8] ;  /* 0x00005f00ff0477ac */ /* 0x000e260008000800 */
[----:B------:R3:W4:Y:S01]  /*0080*/  LDC.64 R8, c[0x4][R0] ;  /* 0x0100000000087b82 */ /* 0x0007220000000a00 */
[----:B0-----:R-:W-:-:S04]  /*0090*/  IADD3 R6, P0, PT, R1, UR4, RZ ;  /* 0x0000000401067c10 */ /* 0x001fc8000ff1e0ff */
[----:B--2---:R-:W-:Y:S01]  /*00a0*/  IADD3.X R7, PT, PT, RZ, UR5, RZ, P0, !PT ;  /* 0x00000005ff077c10 */ /* 0x004fe200087fe4ff */
[----:B-1----:R-:W-:Y:S01]  /*00b0*/  IMAD R2, R2, UR6, R3 ;  /* 0x0000000602027c24 */ /* 0x002fe2000f8e0203 */
[----:B------:R-:W0:Y:S04]  /*00c0*/  LDCU.64 UR6, c[0x4][0x8] ;  /* 0x01000100ff0677ac */ /* 0x000e280008000a00 */
[----:B------:R3:W-:Y:S01]  /*00d0*/  STL [R1], R2 ;  /* 0x0000000201007387 */ /* 0x0007e20000100800 */
[----:B0-----:R-:W-:Y:S02]  /*00e0*/  MOV R4, UR6 ;  /* 0x0000000600047c02 */ /* 0x001fe40008000f00 */
[----:B---3--:R-:W-:-:S07]  /*00f0*/  MOV R5, UR7 ;  /* 0x0000000700057c02 */ /* 0x008fce0008000f00 */
[----:B------:R-:W-:-:S07]  /*0100*/  LEPC R20, `(.L_x_0) ;  /* 0x000000001014794e */ /* 0x000fce0000000000 */
[----:B----4-:R-:W-:Y:S05]  /*0110*/  CALL.ABS.NOINC R8 ;  /* 0x0000000008007343 */ /* 0x010fea0003c00000 */
.L_x_0:
[----:B------:R-:W0:Y:S02]  /*0120*/  LDCU UR4, c[0x0][0x398] ;  /* 0x00007300ff0477ac */ /* 0x000e240008000800 */
[----:B0-----:R-:W-:-:S13]  /*0130*/  ISETP.GE.AND P0, PT, R2, UR4, PT ;  /* 0x0000000402007c0c */ /* 0x001fda000bf06270 */
[----:B------:R-:W-:Y:S05]  /*0140*/  @P0 EXIT ;  /* 0x000000000000094d */ /* 0x000fea0003800000 */
[----:B------:R-:W0:Y:S01]  /*0150*/  LDC.64 R4, c[0x0][0x380] ;  /* 0x0000e000ff047b82 */ /* 0x000e220000000a00 */
[----:B------:R-:W1:Y:S07]  /*0160*/  LDCU.64 UR4, c[0x0][0x358] ;  /* 0x00006b00ff0477ac */ /* 0x000e6e0008000a00 */
[----:B------:R-:W2:Y:S08]  /*0170*/  LDC.64 R6, c[0x0][0x388] ;  /* 0x0000e200ff067b82 */ /* 0x000eb00000000a00 */
[----:B------:R-:W3:Y:S01]  /*0180*/  LDC.64 R8, c[0x0][0x390] ;  /* 0x0000e400ff087b82 */ /* 0x000ee20000000a00 */
[----:B0-----:R-:W-:-:S06]  /*0190*/  IMAD.WIDE R4, R2, 0x4, R4 ;  /* 0x0000000402047825 */ /* 0x001fcc00078e0204 */
[----:B-1----:R-:W4:Y:S01]  /*01a0*/  LDG.E R4, desc[UR4][R4.64] ;  /* 0x0000000404047981 */ /* 0x002f22000c1e1900 */
[----:B--2---:R-:W-:-:S06]  /*01b0*/  IMAD.WIDE R6, R2, 0x4, R6 ;  /* 0x0000000402067825 */ /* 0x004fcc00078e0206 */
[----:B------:R-:W4:Y:S01]  /*01c0*/  LDG.E R7, desc[UR4][R6.64] ;  /* 0x0000000406077981 */ /* 0x000f22000c1e1900 */
[----:B---3--:R-:W-:-:S04]  /*01d0*/  IMAD.WIDE R2, R2, 0x4, R8 ;  /* 0x0000000402027825 */ /* 0x008fc800078e0208 */
[----:B----4-:R-:W-:-:S05]  /*01e0*/  FADD R9, R4, R7 ;  /* 0x0000000704097221 */ /* 0x010fca0000000000 */
[----:B------:R-:W-:Y:S01]  /*01f0*/  STG.E desc[UR4][R2.64], R9 ;  /* 0x0000000902007986 */ /* 0x000fe2000c101904 */
[----:B------:R-:W-:Y:S05]  /*0200*/  EXIT ;  /* 0x000000000000794d */ /* 0x000fea0003800000 */
.L_x_1:
[----:B------:R-:W-:-:S00]  /*0210*/  BRA `(.L_x_1) ;  /* 0xfffffffc00fc7947 */ /* 0x000fc0000383ffff */
[----:B------:R-:W-:-:S00]  /*0220*/  NOP ;  /* 0x0000000000007918 */ /* 0x000fc00000000000 */
        /* <DEDUP_REMOVED lines=13> */
.L_x_2:


//--------------------- .nv.global.init           --------------------------
	.section	.nv.global.init,"aw",@progbits
.nv.global.init:
	.type		$str,@object
	.size		$str,(.L_0 - $str)
$str:
        /*0000*/ 	.byte	0x69, 0x6e, 0x64, 0x65, 0x78, 0x20, 0x25, 0x64, 0x0a, 0x00
.L_0:


//--------------------- .nv.shared.reserved.0     --------------------------
	.section	.nv.shared.reserved.0,"aw",@nobits
	.weak		__nv_reservedSMEM_offset_0_alias
	.size		__nv_reservedSMEM_offset_0_alias, 0, 64
	.other		__nv_reservedSMEM_offset_0_alias,@"STO_CUDA_RESERVED_SHARED STV_DEFAULT"
__nv_reservedSMEM_offset_0_alias:
	.zero		0
	.zero		64


//--------------------- .nv.constant0._Z6vecaddPfS_S_i --------------------------
	.section	.nv.constant0._Z6vecaddPfS_S_i,"a",@progbits
	.sectionflags	@""
	.align	4
.nv.constant0._Z6vecaddPfS_S_i:
	.zero		924


//--------------------- SYMBOLS --------------------------

	.type		.nv.reservedSmem.offset0,@object
	.size		.nv.reservedSmem.offset0,0x4
	.type		vprintf,@function
